	.headerflags	@"EF_CUDA_TEXMODE_UNIFIED EF_CUDA_64BIT_ADDRESS EF_CUDA_ACCELERATORS EF_CUDA_SM90 EF_CUDA_VIRTUAL_SM(EF_CUDA_SM90)"
	.elftype	@"ET_EXEC"


//--------------------- .nv.info                  --------------------------
	.section	.nv.info,"",@"SHT_CUDA_INFO"
	.align	4


	//----- nvinfo : EIATTR_REGCOUNT
	.align		4
        /*0000*/ 	.byte	0x04, 0x2f
        /*0002*/ 	.short	(.L_3 - .L_2)
	.align		4
.L_2:
        /*0004*/ 	.word	index@(triton_poi_fused__native_batch_norm_legit_no_training_relu_17)
        /*0008*/ 	.word	0x00000012


	//----- nvinfo : EIATTR_MIN_STACK_SIZE
	.align		4
.L_3:
        /*000c*/ 	.byte	0x04, 0x12
        /*000e*/ 	.short	(.L_5 - .L_4)
	.align		4
.L_4:
        /*0010*/ 	.word	index@(triton_poi_fused__native_batch_norm_legit_no_training_relu_17)
        /*0014*/ 	.word	0x00000000


	//----- nvinfo : EIATTR_FRAME_SIZE
	.align		4
.L_5:
        /*0018*/ 	.byte	0x04, 0x11
        /*001a*/ 	.short	(.L_7 - .L_6)
	.align		4
.L_6:
        /*001c*/ 	.word	index@(triton_poi_fused__native_batch_norm_legit_no_training_relu_17)
        /*0020*/ 	.word	0x00000000


	//----- nvinfo : EIATTR_MIN_STACK_SIZE
	.align		4
.L_7:
        /*0024*/ 	.byte	0x04, 0x12
        /*0026*/ 	.short	(.L_9 - .L_8)
	.align		4
.L_8:
        /*0028*/ 	.word	index@(triton_poi_fused__native_batch_norm_legit_no_training_relu_17)
        /*002c*/ 	.word	0x00000000
.L_9:


//--------------------- .nv.info.triton_poi_fused__native_batch_norm_legit_no_training_relu_17 --------------------------
	.section	.nv.info.triton_poi_fused__native_batch_norm_legit_no_training_relu_17,"",@"SHT_CUDA_INFO"
	.sectionflags	@""
	.align	4


	//----- nvinfo : EIATTR_CUDA_API_VERSION
	.align		4
        /*0000*/ 	.byte	0x04, 0x37
        /*0002*/ 	.short	(.L_11 - .L_10)
.L_10:
        /*0004*/ 	.word	0x0000007c


	//----- nvinfo : EIATTR_KPARAM_INFO
	.align		4
.L_11:
        /*0008*/ 	.byte	0x04, 0x17
        /*000a*/ 	.short	(.L_13 - .L_12)
.L_12:
        /*000c*/ 	.word	0x00000000
        /*0010*/ 	.short	0x0006
        /*0012*/ 	.short	0x0030
        /*0014*/ 	.byte	0x00, 0xf0, 0x11, 0x00


	//----- nvinfo : EIATTR_KPARAM_INFO
	.align		4
.L_13:
        /*0018*/ 	.byte	0x04, 0x17
        /*001a*/ 	.short	(.L_15 - .L_14)
.L_14:
        /*001c*/ 	.word	0x00000000
        /*0020*/ 	.short	0x0005
        /*0022*/ 	.short	0x0028
        /*0024*/ 	.byte	0x00, 0xf4, 0x21, 0x00


	//----- nvinfo : EIATTR_KPARAM_INFO
	.align		4
.L_15:
        /*0028*/ 	.byte	0x04, 0x17
        /*002a*/ 	.short	(.L_17 - .L_16)
.L_16:
        /*002c*/ 	.word	0x00000000
        /*0030*/ 	.short	0x0004
        /*0032*/ 	.short	0x0020
        /*0034*/ 	.byte	0x00, 0xf4, 0x21, 0x00


	//----- nvinfo : EIATTR_KPARAM_INFO
	.align		4
.L_17:
        /*0038*/ 	.byte	0x04, 0x17
        /*003a*/ 	.short	(.L_19 - .L_18)
.L_18:
        /*003c*/ 	.word	0x00000000
        /*0040*/ 	.short	0x0003
        /*0042*/ 	.short	0x0018
        /*0044*/ 	.byte	0x00, 0xf4, 0x21, 0x00


	//----- nvinfo : EIATTR_KPARAM_INFO
	.align		4
.L_19:
        /*0048*/ 	.byte	0x04, 0x17
        /*004a*/ 	.short	(.L_21 - .L_20)
.L_20:
        /*004c*/ 	.word	0x00000000
        /*0050*/ 	.short	0x0002
        /*0052*/ 	.short	0x0010
        /*0054*/ 	.byte	0x00, 0xf4, 0x21, 0x00


	//----- nvinfo : EIATTR_KPARAM_INFO
	.align		4
.L_21:
        /*0058*/ 	.byte	0x04, 0x17
        /*005a*/ 	.short	(.L_23 - .L_22)
.L_22:
        /*005c*/ 	.word	0x00000000
        /*0060*/ 	.short	0x0001
        /*0062*/ 	.short	0x0008
        /*0064*/ 	.byte	0x00, 0xf4, 0x21, 0x00


	//----- nvinfo : EIATTR_KPARAM_INFO
	.align		4
.L_23:
        /*0068*/ 	.byte	0x04, 0x17
        /*006a*/ 	.short	(.L_25 - .L_24)
.L_24:
        /*006c*/ 	.word	0x00000000
        /*0070*/ 	.short	0x0000
        /*0072*/ 	.short	0x0000
        /*0074*/ 	.byte	0x00, 0xf4, 0x21, 0x00


	//----- nvinfo : EIATTR_SPARSE_MMA_MASK
	.align		4
.L_25:
        /*0078*/ 	.byte	0x03, 0x50
        /*007a*/ 	.short	0x0000


	//----- nvinfo : EIATTR_MAXREG_COUNT
	.align		4
        /*007c*/ 	.byte	0x03, 0x1b
        /*007e*/ 	.short	0x00ff


	//----- nvinfo : EIATTR_EXIT_INSTR_OFFSETS
	.align		4
        /*0080*/ 	.byte	0x04, 0x1c
        /*0082*/ 	.short	(.L_27 - .L_26)


	//   ....[0]....
.L_26:
        /*0084*/ 	.word	0x00000320


	//   ....[1]....
        /*0088*/ 	.word	0x00000340


	//----- nvinfo : EIATTR_REQNTID
	.align		4
.L_27:
        /*008c*/ 	.byte	0x04, 0x10
        /*008e*/ 	.short	(.L_29 - .L_28)
.L_28:
        /*0090*/ 	.word	0x00000080
        /*0094*/ 	.word	0x00000001
        /*0098*/ 	.word	0x00000001


	//----- nvinfo : EIATTR_CBANK_PARAM_SIZE
	.align		4
.L_29:
        /*009c*/ 	.byte	0x03, 0x19
        /*009e*/ 	.short	0x0034


	//----- nvinfo : EIATTR_PARAM_CBANK
	.align		4
        /*00a0*/ 	.byte	0x04, 0x0a
        /*00a2*/ 	.short	(.L_31 - .L_30)
	.align		4
.L_30:
        /*00a4*/ 	.word	index@(.nv.constant0.triton_poi_fused__native_batch_norm_legit_no_training_relu_17)
        /*00a8*/ 	.short	0x0210
        /*00aa*/ 	.short	0x0034


	//----- nvinfo : EIATTR_SW_WAR
	.align		4
.L_31:
        /*00ac*/ 	.byte	0x04, 0x36
        /*00ae*/ 	.short	(.L_33 - .L_32)
.L_32:
        /*00b0*/ 	.word	0x00000008
.L_33:


//--------------------- .nv.callgraph             --------------------------
	.section	.nv.callgraph,"",@"SHT_CUDA_CALLGRAPH"
	.align	4
	.sectionentsize	8
	.align		4
        /*0000*/ 	.word	0x00000000
	.align		4
        /*0004*/ 	.word	0xffffffff
	.align		4
        /*0008*/ 	.word	0x00000000
	.align		4
        /*000c*/ 	.word	0xfffffffe
	.align		4
        /*0010*/ 	.word	0x00000000
	.align		4
        /*0014*/ 	.word	0xfffffffd
	.align		4
        /*0018*/ 	.word	0x00000000
	.align		4
        /*001c*/ 	.word	0xfffffffc


//--------------------- .nv.constant4             --------------------------
	.section	.nv.constant4,"a",@progbits
	.align	8
	.align		8
.nv.constant4:
        /*0000*/ 	.dword	_$_str
	.align		8
        /*0008*/ 	.dword	_$_str_$_2


//--------------------- .text.triton_poi_fused__native_batch_norm_legit_no_training_relu_17 --------------------------
	.section	.text.triton_poi_fused__native_batch_norm_legit_no_training_relu_17,"ax",@progbits
	.align	128
        .global         triton_poi_fused__native_batch_norm_legit_no_training_relu_17
        .type           triton_poi_fused__native_batch_norm_legit_no_training_relu_17,@function
        .size           triton_poi_fused__native_batch_norm_legit_no_training_relu_17,(.L_x_1 - triton_poi_fused__native_batch_norm_legit_no_training_relu_17)
        .other          triton_poi_fused__native_batch_norm_legit_no_training_relu_17,@"STO_CUDA_ENTRY STV_DEFAULT"
triton_poi_fused__native_batch_norm_legit_no_training_relu_17:
.text.triton_poi_fused__native_batch_norm_legit_no_training_relu_17:
[----:B------:R-:W0:Y:S01]  /*0000*/  LDC R1, c[0x0][0x28] ;  /* 0x00000a00ff017b82 */ /* 0x000e220000000800 */
[----:B------:R-:W1:Y:S07]  /*0010*/  S2R R0, SR_TID.X ;  /* 0x0000000000007919 */ /* 0x000e6e0000002100 */
[----:B------:R-:W2:Y:S01]  /*0020*/  LDC.64 R8, c[0x0][0x220] ;  /* 0x00008800ff087b82 */ /* 0x000ea20000000a00 */
[----:B------:R-:W-:Y:S01]  /*0030*/  HFMA2.MMA R14, -RZ, RZ, 0, 0 ;  /* 0x00000000ff0e7435 */ /* 0x000fe200000001ff */
[----:B------:R-:W-:Y:S01]  /*0040*/  ULDC.64 UR4, c[0x0][0x208] ;  /* 0x0000820000047ab9 */ /* 0x000fe20000000a00 */
[----:B------:R-:W3:Y:S05]  /*0050*/  S2R R3, SR_CTAID.X ;  /* 0x0000000000037919 */ /* 0x000eea0000002500 */
[----:B------:R-:W4:Y:S08]  /*0060*/  LDC.64 R4, c[0x0][0x210] ;  /* 0x00008400ff047b82 */ /* 0x000f300000000a00 */
[----:B------:R-:W5:Y:S08]  /*0070*/  LDC.64 R6, c[0x0][0x218] ;  /* 0x00008600ff067b82 */ /* 0x000f700000000a00 */
[----:B------:R-:W4:Y:S01]  /*0080*/  LDC.64 R10, c[0x0][0x228] ;  /* 0x00008a00ff0a7b82 */ /* 0x000f220000000a00 */
[----:B-1----:R-:W-:-:S07]  /*0090*/  LOP3.LUT R0, R0, 0x7f, RZ, 0xc0, !PT ;  /* 0x0000007f00007812 */ /* 0x002fce00078ec0ff */
[----:B------:R-:W1:Y:S01]  /*00a0*/  LDC.64 R12, c[0x0][0x230] ;  /* 0x00008c00ff0c7b82 */ /* 0x000e620000000a00 */
[----:B---3--:R-:W-:-:S04]  /*00b0*/  LEA R0, R3, R0, 0x7 ;  /* 0x0000000003007211 */ /* 0x008fc800078e38ff */
[C---:B------:R-:W-:Y:S01]  /*00c0*/  ISETP.GE.AND P0, PT, R0.reuse, 0x4800, PT ;  /* 0x000048000000780c */ /* 0x040fe20003f06270 */
[----:B------:R-:W-:-:S05]  /*00d0*/  IMAD.HI R2, R0, 0x38e38e39, RZ ;  /* 0x38e38e3900027827 */ /* 0x000fca00078e02ff */
[----:B------:R-:W-:-:S04]  /*00e0*/  SHF.R.U32.HI R3, RZ, 0x1f, R2 ;  /* 0x0000001fff037819 */ /* 0x000fc80000011602 */
[----:B------:R-:W-:-:S04]  /*00f0*/  LEA.HI.SX32 R3, R2, R3, 0x1d ;  /* 0x0000000302037211 */ /* 0x000fc800078feaff */
[----:B------:R-:W-:-:S04]  /*0100*/  SHF.R.S32.HI R2, RZ, 0x1f, R3 ;  /* 0x0000001fff027819 */ /* 0x000fc80000011403 */
[----:B------:R-:W-:-:S04]  /*0110*/  LEA.HI R2, R2, R3, RZ, 0x7 ;  /* 0x0000000302027211 */ /* 0x000fc800078f38ff */
[----:B------:R-:W-:-:S04]  /*0120*/  LOP3.LUT R2, R2, 0xffffff80, RZ, 0xc0, !PT ;  /* 0xffffff8002027812 */ /* 0x000fc800078ec0ff */
[----:B------:R-:W-:-:S05]  /*0130*/  IADD3 R15, R3, -R2, RZ ;  /* 0x80000002030f7210 */ /* 0x000fca0007ffe0ff */
[----:B--2---:R-:W-:-:S05]  /*0140*/  IMAD.WIDE R8, R15, 0x4, R8 ;  /* 0x000000040f087825 */ /* 0x004fca00078e0208 */
[----:B------:R2:W3:Y:S01]  /*0150*/  @!P0 LDG.E.EL R14, desc[UR4][R8.64] ;  /* 0x00000004080e8981 */ /* 0x0004e2000c2e1900 */
[----:B------:R-:W-:Y:S01]  /*0160*/  CS2R R2, SRZ ;  /* 0x0000000000027805 */ /* 0x000fe2000001ff00 */
[----:B----4-:R-:W-:-:S04]  /*0170*/  IMAD.WIDE R4, R0, 0x4, R4 ;  /* 0x0000000400047825 */ /* 0x010fc800078e0204 */
[C---:B-----5:R-:W-:Y:S01]  /*0180*/  IMAD.WIDE R6, R15.reuse, 0x4, R6 ;  /* 0x000000040f067825 */ /* 0x060fe200078e0206 */
[----:B------:R4:W5:Y:S03]  /*0190*/  @!P0 LDG.E R2, desc[UR4][R4.64] ;  /* 0x0000000404028981 */ /* 0x000966000c1e1900 */
[C---:B0-2---:R-:W-:Y:S01]  /*01a0*/  IMAD.WIDE R8, R15.reuse, 0x4, R10 ;  /* 0x000000040f087825 */ /* 0x045fe200078e020a */
[----:B------:R0:W5:Y:S03]  /*01b0*/  @!P0 LDG.E.EL R3, desc[UR4][R6.64] ;  /* 0x0000000406038981 */ /* 0x000166000c2e1900 */
[----:B-1----:R-:W-:Y:S01]  /*01c0*/  IMAD.WIDE R10, R15, 0x4, R12 ;  /* 0x000000040f0a7825 */ /* 0x002fe200078e020c */
[----:B------:R-:W-:Y:S01]  /*01d0*/  CS2R R12, SRZ ;  /* 0x00000000000c7805 */ /* 0x000fe2000001ff00 */
[----:B----4-:R-:W1:Y:S05]  /*01e0*/  LDC.64 R4, c[0x0][0x238] ;  /* 0x00008e00ff047b82 */ /* 0x010e6a0000000a00 */
[----:B------:R-:W2:Y:S04]  /*01f0*/  @!P0 LDG.E.EL R12, desc[UR4][R8.64] ;  /* 0x00000004080c8981 */ /* 0x000ea8000c2e1900 */
[----:B------:R-:W2:Y:S01]  /*0200*/  @!P0 LDG.E.EL R13, desc[UR4][R10.64] ;  /* 0x000000040a0d8981 */ /* 0x000ea2000c2e1900 */
[----:B0-----:R-:W-:Y:S01]  /*0210*/  MOV R6, 0x3e800000 ;  /* 0x3e80000000067802 */ /* 0x001fe20000000f00 */
[----:B---3--:R-:W-:-:S04]  /*0220*/  FADD R14, R14, 9.9999997473787516356e-06 ;  /* 0x3727c5ac0e0e7421 */ /* 0x008fc80000000000 */
[----:B------:R-:W0:Y:S01]  /*0230*/  MUFU.SQRT R15, R14 ;  /* 0x0000000e000f7308 */ /* 0x000e220000002000 */
[----:B-----5:R-:W-:Y:S01]  /*0240*/  FADD R2, -R3, R2 ;  /* 0x0000000203027221 */ /* 0x020fe20000000100 */
[C---:B0-----:R-:W-:Y:S02]  /*0250*/  FSETP.GT.AND P1, PT, R15.reuse, 8.50705917302346158658e+37, PT ;  /* 0x7e8000000f00780b */ /* 0x041fe40003f24000 */
[----:B------:R-:W-:Y:S02]  /*0260*/  FSETP.GEU.AND P2, PT, R15, 1.175494350822287508e-38, PT ;  /* 0x008000000f00780b */ /* 0x000fe40003f4e000 */
[----:B------:R-:W-:-:S09]  /*0270*/  FSEL R6, R6, 1, P1 ;  /* 0x3f80000006067808 */ /* 0x000fd20000800000 */
[----:B------:R-:W-:Y:S02]  /*0280*/  @P1 FMUL R15, R15, 0.25 ;  /* 0x3e8000000f0f1820 */ /* 0x000fe40000400000 */
[----:B------:R-:W-:Y:S02]  /*0290*/  @!P2 FMUL R6, R6, 16777216 ;  /* 0x4b8000000606a820 */ /* 0x000fe40000400000 */
[----:B------:R-:W-:-:S06]  /*02a0*/  @!P2 FMUL R15, R15, 16777216 ;  /* 0x4b8000000f0fa820 */ /* 0x000fcc0000400000 */
[----:B------:R-:W0:Y:S02]  /*02b0*/  MUFU.RCP R15, R15 ;  /* 0x0000000f000f7308 */ /* 0x000e240000001000 */
[----:B0-----:R-:W-:-:S04]  /*02c0*/  FMUL R3, R15, R6 ;  /* 0x000000060f037220 */ /* 0x001fc80000400000 */
[----:B------:R-:W-:-:S04]  /*02d0*/  FMUL R2, R2, R3 ;  /* 0x0000000302027220 */ /* 0x000fc80000400000 */
[----:B--2---:R-:W-:Y:S01]  /*02e0*/  FFMA R12, R2, R12, R13 ;  /* 0x0000000c020c7223 */ /* 0x004fe2000000000d */
[----:B-1----:R-:W-:-:S04]  /*02f0*/  IMAD.WIDE R2, R0, 0x4, R4 ;  /* 0x0000000400027825 */ /* 0x002fc800078e0204 */
[----:B------:R-:W-:-:S04]  /*0300*/  FSETP.GEU.AND P1, PT, R12, RZ, PT ;  /* 0x000000ff0c00720b */ /* 0x000fc80003f2e000 */
[----:B------:R-:W-:Y:S01]  /*0310*/  FSEL R5, R12, RZ, P1 ;  /* 0x000000ff0c057208 */ /* 0x000fe20000800000 */
[----:B------:R-:W-:Y:S08]  /*0320*/  @P0 EXIT ;  /* 0x000000000000094d */ /* 0x000ff00003800000 */
[----:B------:R-:W-:Y:S01]  /*0330*/  STG.E desc[UR4][R2.64], R5 ;  /* 0x0000000502007986 */ /* 0x000fe2000c101904 */
[----:B------:R-:W-:Y:S05]  /*0340*/  EXIT ;  /* 0x000000000000794d */ /* 0x000fea0003800000 */
.L_x_0:
[----:B------:R-:W-:-:S00]  /*0350*/  BRA `(.L_x_0) ;  /* 0xfffffffc00fc7947 */ /* 0x000fc0000383ffff */
[----:B------:R-:W-:-:S00]  /*0360*/  NOP ;  /* 0x0000000000007918 */ /* 0x000fc00000000000 */
        /* <DEDUP_REMOVED lines=9> */
.L_x_1:


//--------------------- .nv.global.init           --------------------------
	.section	.nv.global.init,"aw",@progbits
.nv.global.init:
	.type		_$_str,@object
	.size		_$_str,(_$_str_$_2 - _$_str)
_$_str:
        /*0000*/ 	.byte	0x5f, 0x5f, 0x43, 0x55, 0x44, 0x41, 0x5f, 0x46, 0x54, 0x5a, 0x00
	.type		_$_str_$_2,@object
	.size		_$_str_$_2,(.L_1 - _$_str_$_2)
_$_str_$_2:
        /*000b*/ 	.byte	0x5f, 0x5f, 0x43, 0x55, 0x44, 0x41, 0x5f, 0x50, 0x52, 0x45, 0x43, 0x5f, 0x53, 0x51, 0x52, 0x54
        /*001b*/ 	.byte	0x00
.L_1:


//--------------------- .nv.constant0.triton_poi_fused__native_batch_norm_legit_no_training_relu_17 --------------------------
	.section	.nv.constant0.triton_poi_fused__native_batch_norm_legit_no_training_relu_17,"a",@progbits
	.sectionflags	@""
	.align	4
.nv.constant0.triton_poi_fused__native_batch_norm_legit_no_training_relu_17:
	.zero		580
